	.headerflags	@"EF_CUDA_TEXMODE_UNIFIED EF_CUDA_64BIT_ADDRESS EF_CUDA_ACCELERATORS EF_CUDA_SM90 EF_CUDA_VIRTUAL_SM(EF_CUDA_SM90)"
	.elftype	@"ET_EXEC"


//--------------------- .nv.info                  --------------------------
	.section	.nv.info,"",@"SHT_CUDA_INFO"
	.align	4


	//----- nvinfo : EIATTR_REGCOUNT
	.align		4
        /*0000*/ 	.byte	0x04, 0x2f
        /*0002*/ 	.short	(.L_3 - .L_2)
	.align		4
.L_2:
        /*0004*/ 	.word	index@(triton_poi_fused__native_batch_norm_legit_no_training_8)
        /*0008*/ 	.word	0x00000012


	//----- nvinfo : EIATTR_MIN_STACK_SIZE
	.align		4
.L_3:
        /*000c*/ 	.byte	0x04, 0x12
        /*000e*/ 	.short	(.L_5 - .L_4)
	.align		4
.L_4:
        /*0010*/ 	.word	index@(triton_poi_fused__native_batch_norm_legit_no_training_8)
        /*0014*/ 	.word	0x00000000


	//----- nvinfo : EIATTR_FRAME_SIZE
	.align		4
.L_5:
        /*0018*/ 	.byte	0x04, 0x11
        /*001a*/ 	.short	(.L_7 - .L_6)
	.align		4
.L_6:
        /*001c*/ 	.word	index@(triton_poi_fused__native_batch_norm_legit_no_training_8)
        /*0020*/ 	.word	0x00000000


	//----- nvinfo : EIATTR_MIN_STACK_SIZE
	.align		4
.L_7:
        /*0024*/ 	.byte	0x04, 0x12
        /*0026*/ 	.short	(.L_9 - .L_8)
	.align		4
.L_8:
        /*0028*/ 	.word	index@(triton_poi_fused__native_batch_norm_legit_no_training_8)
        /*002c*/ 	.word	0x00000000
.L_9:


//--------------------- .nv.info.triton_poi_fused__native_batch_norm_legit_no_training_8 --------------------------
	.section	.nv.info.triton_poi_fused__native_batch_norm_legit_no_training_8,"",@"SHT_CUDA_INFO"
	.sectionflags	@""
	.align	4


	//----- nvinfo : EIATTR_CUDA_API_VERSION
	.align		4
        /*0000*/ 	.byte	0x04, 0x37
        /*0002*/ 	.short	(.L_11 - .L_10)
.L_10:
        /*0004*/ 	.word	0x0000007c


	//----- nvinfo : EIATTR_KPARAM_INFO
	.align		4
.L_11:
        /*0008*/ 	.byte	0x04, 0x17
        /*000a*/ 	.short	(.L_13 - .L_12)
.L_12:
        /*000c*/ 	.word	0x00000000
        /*0010*/ 	.short	0x0006
        /*0012*/ 	.short	0x0030
        /*0014*/ 	.byte	0x00, 0xf0, 0x11, 0x00


	//----- nvinfo : EIATTR_KPARAM_INFO
	.align		4
.L_13:
        /*0018*/ 	.byte	0x04, 0x17
        /*001a*/ 	.short	(.L_15 - .L_14)
.L_14:
        /*001c*/ 	.word	0x00000000
        /*0020*/ 	.short	0x0005
        /*0022*/ 	.short	0x0028
        /*0024*/ 	.byte	0x00, 0xf4, 0x21, 0x00


	//----- nvinfo : EIATTR_KPARAM_INFO
	.align		4
.L_15:
        /*0028*/ 	.byte	0x04, 0x17
        /*002a*/ 	.short	(.L_17 - .L_16)
.L_16:
        /*002c*/ 	.word	0x00000000
        /*0030*/ 	.short	0x0004
        /*0032*/ 	.short	0x0020
        /*0034*/ 	.byte	0x00, 0xf4, 0x21, 0x00


	//----- nvinfo : EIATTR_KPARAM_INFO
	.align		4
.L_17:
        /*0038*/ 	.byte	0x04, 0x17
        /*003a*/ 	.short	(.L_19 - .L_18)
.L_18:
        /*003c*/ 	.word	0x00000000
        /*0040*/ 	.short	0x0003
        /*0042*/ 	.short	0x0018
        /*0044*/ 	.byte	0x00, 0xf4, 0x21, 0x00


	//----- nvinfo : EIATTR_KPARAM_INFO
	.align		4
.L_19:
        /*0048*/ 	.byte	0x04, 0x17
        /*004a*/ 	.short	(.L_21 - .L_20)
.L_20:
        /*004c*/ 	.word	0x00000000
        /*0050*/ 	.short	0x0002
        /*0052*/ 	.short	0x0010
        /*0054*/ 	.byte	0x00, 0xf4, 0x21, 0x00


	//----- nvinfo : EIATTR_KPARAM_INFO
	.align		4
.L_21:
        /*0058*/ 	.byte	0x04, 0x17
        /*005a*/ 	.short	(.L_23 - .L_22)
.L_22:
        /*005c*/ 	.word	0x00000000
        /*0060*/ 	.short	0x0001
        /*0062*/ 	.short	0x0008
        /*0064*/ 	.byte	0x00, 0xf4, 0x21, 0x00


	//----- nvinfo : EIATTR_KPARAM_INFO
	.align		4
.L_23:
        /*0068*/ 	.byte	0x04, 0x17
        /*006a*/ 	.short	(.L_25 - .L_24)
.L_24:
        /*006c*/ 	.word	0x00000000
        /*0070*/ 	.short	0x0000
        /*0072*/ 	.short	0x0000
        /*0074*/ 	.byte	0x00, 0xf4, 0x21, 0x00


	//----- nvinfo : EIATTR_SPARSE_MMA_MASK
	.align		4
.L_25:
        /*0078*/ 	.byte	0x03, 0x50
        /*007a*/ 	.short	0x0000


	//----- nvinfo : EIATTR_MAXREG_COUNT
	.align		4
        /*007c*/ 	.byte	0x03, 0x1b
        /*007e*/ 	.short	0x00ff


	//----- nvinfo : EIATTR_EXIT_INSTR_OFFSETS
	.align		4
        /*0080*/ 	.byte	0x04, 0x1c
        /*0082*/ 	.short	(.L_27 - .L_26)


	//   ....[0]....
.L_26:
        /*0084*/ 	.word	0x00000300


	//   ....[1]....
        /*0088*/ 	.word	0x00000320


	//----- nvinfo : EIATTR_REQNTID
	.align		4
.L_27:
        /*008c*/ 	.byte	0x04, 0x10
        /*008e*/ 	.short	(.L_29 - .L_28)
.L_28:
        /*0090*/ 	.word	0x00000080
        /*0094*/ 	.word	0x00000001
        /*0098*/ 	.word	0x00000001


	//----- nvinfo : EIATTR_CBANK_PARAM_SIZE
	.align		4
.L_29:
        /*009c*/ 	.byte	0x03, 0x19
        /*009e*/ 	.short	0x0034


	//----- nvinfo : EIATTR_PARAM_CBANK
	.align		4
        /*00a0*/ 	.byte	0x04, 0x0a
        /*00a2*/ 	.short	(.L_31 - .L_30)
	.align		4
.L_30:
        /*00a4*/ 	.word	index@(.nv.constant0.triton_poi_fused__native_batch_norm_legit_no_training_8)
        /*00a8*/ 	.short	0x0210
        /*00aa*/ 	.short	0x0034


	//----- nvinfo : EIATTR_SW_WAR
	.align		4
.L_31:
        /*00ac*/ 	.byte	0x04, 0x36
        /*00ae*/ 	.short	(.L_33 - .L_32)
.L_32:
        /*00b0*/ 	.word	0x00000008
.L_33:


//--------------------- .nv.callgraph             --------------------------
	.section	.nv.callgraph,"",@"SHT_CUDA_CALLGRAPH"
	.align	4
	.sectionentsize	8
	.align		4
        /*0000*/ 	.word	0x00000000
	.align		4
        /*0004*/ 	.word	0xffffffff
	.align		4
        /*0008*/ 	.word	0x00000000
	.align		4
        /*000c*/ 	.word	0xfffffffe
	.align		4
        /*0010*/ 	.word	0x00000000
	.align		4
        /*0014*/ 	.word	0xfffffffd
	.align		4
        /*0018*/ 	.word	0x00000000
	.align		4
        /*001c*/ 	.word	0xfffffffc


//--------------------- .nv.constant4             --------------------------
	.section	.nv.constant4,"a",@progbits
	.align	8
	.align		8
.nv.constant4:
        /*0000*/ 	.dword	_$_str
	.align		8
        /*0008*/ 	.dword	_$_str_$_2


//--------------------- .text.triton_poi_fused__native_batch_norm_legit_no_training_8 --------------------------
	.section	.text.triton_poi_fused__native_batch_norm_legit_no_training_8,"ax",@progbits
	.align	128
        .global         triton_poi_fused__native_batch_norm_legit_no_training_8
        .type           triton_poi_fused__native_batch_norm_legit_no_training_8,@function
        .size           triton_poi_fused__native_batch_norm_legit_no_training_8,(.L_x_1 - triton_poi_fused__native_batch_norm_legit_no_training_8)
        .other          triton_poi_fused__native_batch_norm_legit_no_training_8,@"STO_CUDA_ENTRY STV_DEFAULT"
triton_poi_fused__native_batch_norm_legit_no_training_8:
.text.triton_poi_fused__native_batch_norm_legit_no_training_8:
[----:B------:R-:W0:Y:S01]  /*0000*/  LDC R1, c[0x0][0x28] ;  /* 0x00000a00ff017b82 */ /* 0x000e220000000800 */
[----:B------:R-:W1:Y:S07]  /*0010*/  S2R R0, SR_TID.X ;  /* 0x0000000000007919 */ /* 0x000e6e0000002100 */
[----:B------:R-:W2:Y:S01]  /*0020*/  LDC.64 R8, c[0x0][0x220] ;  /* 0x00008800ff087b82 */ /* 0x000ea20000000a00 */
[----:B------:R-:W-:Y:S01]  /*0030*/  HFMA2.MMA R14, -RZ, RZ, 0, 0 ;  /* 0x00000000ff0e7435 */ /* 0x000fe200000001ff */
[----:B------:R-:W-:Y:S01]  /*0040*/  ULDC.64 UR4, c[0x0][0x208] ;  /* 0x0000820000047ab9 */ /* 0x000fe20000000a00 */
[----:B------:R-:W3:Y:S05]  /*0050*/  S2R R3, SR_CTAID.X ;  /* 0x0000000000037919 */ /* 0x000eea0000002500 */
[----:B------:R-:W4:Y:S08]  /*0060*/  LDC.64 R4, c[0x0][0x210] ;  /* 0x00008400ff047b82 */ /* 0x000f300000000a00 */
[----:B------:R-:W5:Y:S08]  /*0070*/  LDC.64 R6, c[0x0][0x218] ;  /* 0x00008600ff067b82 */ /* 0x000f700000000a00 */
[----:B------:R-:W5:Y:S01]  /*0080*/  LDC.64 R10, c[0x0][0x228] ;  /* 0x00008a00ff0a7b82 */ /* 0x000f620000000a00 */
[----:B-1----:R-:W-:-:S07]  /*0090*/  LOP3.LUT R0, R0, 0x7f, RZ, 0xc0, !PT ;  /* 0x0000007f00007812 */ /* 0x002fce00078ec0ff */
[----:B------:R-:W1:Y:S01]  /*00a0*/  LDC.64 R12, c[0x0][0x230] ;  /* 0x00008c00ff0c7b82 */ /* 0x000e620000000a00 */
[----:B---3--:R-:W-:Y:S02]  /*00b0*/  SHF.R.S32.HI R2, RZ, 0x18, R3 ;  /* 0x00000018ff027819 */ /* 0x008fe40000011403 */
[----:B------:R-:W-:Y:S02]  /*00c0*/  LEA R0, R3, R0, 0x7 ;  /* 0x0000000003007211 */ /* 0x000fe400078e38ff */
[----:B------:R-:W-:Y:S02]  /*00d0*/  SGXT R3, R2, 0x1 ;  /* 0x000000010203781a */ /* 0x000fe40000000200 */
[----:B------:R-:W-:Y:S02]  /*00e0*/  ISETP.GE.AND P2, PT, R0, 0x400, PT ;  /* 0x000004000000780c */ /* 0x000fe40003f46270 */
[----:B------:R-:W-:-:S04]  /*00f0*/  LEA.HI R3, R3, R0, RZ, 0x6 ;  /* 0x0000000003037211 */ /* 0x000fc800078f30ff */
[----:B------:R-:W-:-:S04]  /*0100*/  SHF.R.S32.HI R3, RZ, 0x6, R3 ;  /* 0x00000006ff037819 */ /* 0x000fc80000011403 */
[----:B------:R-:W-:-:S04]  /*0110*/  LEA.HI R2, R3, R3, RZ, 0x2 ;  /* 0x0000000303027211 */ /* 0x000fc800078f10ff */
[----:B------:R-:W-:-:S04]  /*0120*/  LOP3.LUT R2, R2, 0xfffffffc, RZ, 0xc0, !PT ;  /* 0xfffffffc02027812 */ /* 0x000fc800078ec0ff */
[----:B------:R-:W-:-:S05]  /*0130*/  IADD3 R15, R3, -R2, RZ ;  /* 0x80000002030f7210 */ /* 0x000fca0007ffe0ff */
[----:B--2---:R-:W-:-:S05]  /*0140*/  IMAD.WIDE R8, R15, 0x4, R8 ;  /* 0x000000040f087825 */ /* 0x004fca00078e0208 */
[----:B------:R2:W3:Y:S01]  /*0150*/  @!P2 LDG.E.EL R14, desc[UR4][R8.64] ;  /* 0x00000004080ea981 */ /* 0x0004e2000c2e1900 */
[----:B------:R-:W-:Y:S01]  /*0160*/  CS2R R2, SRZ ;  /* 0x0000000000027805 */ /* 0x000fe2000001ff00 */
[----:B----4-:R-:W-:-:S04]  /*0170*/  IMAD.WIDE R4, R0, 0x4, R4 ;  /* 0x0000000400047825 */ /* 0x010fc800078e0204 */
[C---:B-----5:R-:W-:Y:S01]  /*0180*/  IMAD.WIDE R6, R15.reuse, 0x4, R6 ;  /* 0x000000040f067825 */ /* 0x060fe200078e0206 */
[----:B------:R4:W5:Y:S03]  /*0190*/  @!P2 LDG.E R2, desc[UR4][R4.64] ;  /* 0x000000040402a981 */ /* 0x000966000c1e1900 */
[C---:B0-2---:R-:W-:Y:S01]  /*01a0*/  IMAD.WIDE R8, R15.reuse, 0x4, R10 ;  /* 0x000000040f087825 */ /* 0x045fe200078e020a */
[----:B------:R0:W5:Y:S03]  /*01b0*/  @!P2 LDG.E.EL R3, desc[UR4][R6.64] ;  /* 0x000000040603a981 */ /* 0x000166000c2e1900 */
[----:B-1----:R-:W-:Y:S01]  /*01c0*/  IMAD.WIDE R10, R15, 0x4, R12 ;  /* 0x000000040f0a7825 */ /* 0x002fe200078e020c */
[----:B------:R-:W-:Y:S01]  /*01d0*/  CS2R R12, SRZ ;  /* 0x00000000000c7805 */ /* 0x000fe2000001ff00 */
[----:B----4-:R-:W1:Y:S05]  /*01e0*/  LDC.64 R4, c[0x0][0x238] ;  /* 0x00008e00ff047b82 */ /* 0x010e6a0000000a00 */
[----:B------:R-:W2:Y:S04]  /*01f0*/  @!P2 LDG.E.EL R12, desc[UR4][R8.64] ;  /* 0x00000004080ca981 */ /* 0x000ea8000c2e1900 */
[----:B------:R-:W2:Y:S01]  /*0200*/  @!P2 LDG.E.EL R13, desc[UR4][R10.64] ;  /* 0x000000040a0da981 */ /* 0x000ea2000c2e1900 */
[----:B0-----:R-:W-:Y:S01]  /*0210*/  MOV R6, 0x3e800000 ;  /* 0x3e80000000067802 */ /* 0x001fe20000000f00 */
[----:B---3--:R-:W-:-:S04]  /*0220*/  FADD R14, R14, 9.9999997473787516356e-06 ;  /* 0x3727c5ac0e0e7421 */ /* 0x008fc80000000000 */
[----:B------:R-:W0:Y:S01]  /*0230*/  MUFU.SQRT R15, R14 ;  /* 0x0000000e000f7308 */ /* 0x000e220000002000 */
[----:B-----5:R-:W-:Y:S01]  /*0240*/  FADD R2, -R3, R2 ;  /* 0x0000000203027221 */ /* 0x020fe20000000100 */
[C---:B0-----:R-:W-:Y:S02]  /*0250*/  FSETP.GT.AND P0, PT, R15.reuse, 8.50705917302346158658e+37, PT ;  /* 0x7e8000000f00780b */ /* 0x041fe40003f04000 */
[----:B------:R-:W-:Y:S02]  /*0260*/  FSETP.GEU.AND P1, PT, R15, 1.175494350822287508e-38, PT ;  /* 0x008000000f00780b */ /* 0x000fe40003f2e000 */
[----:B------:R-:W-:-:S09]  /*0270*/  FSEL R6, R6, 1, P0 ;  /* 0x3f80000006067808 */ /* 0x000fd20000000000 */
[----:B------:R-:W-:Y:S02]  /*0280*/  @P0 FMUL R15, R15, 0.25 ;  /* 0x3e8000000f0f0820 */ /* 0x000fe40000400000 */
[----:B------:R-:W-:Y:S02]  /*0290*/  @!P1 FMUL R6, R6, 16777216 ;  /* 0x4b80000006069820 */ /* 0x000fe40000400000 */
[----:B------:R-:W-:-:S06]  /*02a0*/  @!P1 FMUL R15, R15, 16777216 ;  /* 0x4b8000000f0f9820 */ /* 0x000fcc0000400000 */
[----:B------:R-:W0:Y:S02]  /*02b0*/  MUFU.RCP R15, R15 ;  /* 0x0000000f000f7308 */ /* 0x000e240000001000 */
[----:B0-----:R-:W-:-:S04]  /*02c0*/  FMUL R3, R15, R6 ;  /* 0x000000060f037220 */ /* 0x001fc80000400000 */
[----:B------:R-:W-:Y:S01]  /*02d0*/  FMUL R6, R2, R3 ;  /* 0x0000000302067220 */ /* 0x000fe20000400000 */
[----:B-1----:R-:W-:-:S04]  /*02e0*/  IMAD.WIDE R2, R0, 0x4, R4 ;  /* 0x0000000400027825 */ /* 0x002fc800078e0204 */
[----:B--2---:R-:W-:Y:S01]  /*02f0*/  FFMA R13, R6, R12, R13 ;  /* 0x0000000c060d7223 */ /* 0x004fe2000000000d */
[----:B------:R-:W-:Y:S06]  /*0300*/  @P2 EXIT ;  /* 0x000000000000294d */ /* 0x000fec0003800000 */
[----:B------:R-:W-:Y:S01]  /*0310*/  STG.E desc[UR4][R2.64], R13 ;  /* 0x0000000d02007986 */ /* 0x000fe2000c101904 */
[----:B------:R-:W-:Y:S05]  /*0320*/  EXIT ;  /* 0x000000000000794d */ /* 0x000fea0003800000 */
.L_x_0:
[----:B------:R-:W-:-:S00]  /*0330*/  BRA `(.L_x_0) ;  /* 0xfffffffc00fc7947 */ /* 0x000fc0000383ffff */
[----:B------:R-:W-:-:S00]  /*0340*/  NOP ;  /* 0x0000000000007918 */ /* 0x000fc00000000000 */
        /* <DEDUP_REMOVED lines=11> */
.L_x_1:


//--------------------- .nv.global.init           --------------------------
	.section	.nv.global.init,"aw",@progbits
.nv.global.init:
	.type		_$_str,@object
	.size		_$_str,(_$_str_$_2 - _$_str)
_$_str:
        /*0000*/ 	.byte	0x5f, 0x5f, 0x43, 0x55, 0x44, 0x41, 0x5f, 0x46, 0x54, 0x5a, 0x00
	.type		_$_str_$_2,@object
	.size		_$_str_$_2,(.L_1 - _$_str_$_2)
_$_str_$_2:
        /*000b*/ 	.byte	0x5f, 0x5f, 0x43, 0x55, 0x44, 0x41, 0x5f, 0x50, 0x52, 0x45, 0x43, 0x5f, 0x53, 0x51, 0x52, 0x54
        /*001b*/ 	.byte	0x00
.L_1:


//--------------------- .nv.constant0.triton_poi_fused__native_batch_norm_legit_no_training_8 --------------------------
	.section	.nv.constant0.triton_poi_fused__native_batch_norm_legit_no_training_8,"a",@progbits
	.sectionflags	@""
	.align	4
.nv.constant0.triton_poi_fused__native_batch_norm_legit_no_training_8:
	.zero		580
